//
// Generated by NVIDIA NVVM Compiler
//
// Compiler Build ID: CL-36424714
// Cuda compilation tools, release 13.0, V13.0.88
// Based on NVVM 20.0.0
//

.version 9.0
.target sm_100
.address_size 64

	// .globl	_Z10stencil_1dPiS_ii
.extern .shared .align 16 .b8 temp[];

.visible .entry _Z10stencil_1dPiS_ii(
	.param .u64 .ptr .align 1 _Z10stencil_1dPiS_ii_param_0,
	.param .u64 .ptr .align 1 _Z10stencil_1dPiS_ii_param_1,
	.param .u32 _Z10stencil_1dPiS_ii_param_2,
	.param .u32 _Z10stencil_1dPiS_ii_param_3
)
{
	.reg .pred 	%p<5>;
	.reg .b32 	%r<34>;
	.reg .b64 	%rd<13>;

	ld.param.u64 	%rd3, [_Z10stencil_1dPiS_ii_param_0];
	ld.param.u64 	%rd2, [_Z10stencil_1dPiS_ii_param_1];
	ld.param.u32 	%r4, [_Z10stencil_1dPiS_ii_param_2];
	ld.param.u32 	%r5, [_Z10stencil_1dPiS_ii_param_3];
	cvta.to.global.u64 	%rd1, %rd3;
	mov.u32 	%r6, %tid.x;
	mov.u32 	%r7, %ctaid.x;
	mov.u32 	%r8, %ntid.x;
	mad.lo.s32 	%r1, %r7, %r8, %r6;
	setp.lt.s32 	%p1, %r1, %r4;
	add.s32 	%r2, %r4, -1;
	selp.b32 	%r9, %r1, %r2, %p1;
	mul.wide.s32 	%rd4, %r9, 4;
	add.s64 	%rd5, %rd1, %rd4;
	ld.global.u32 	%r10, [%rd5];
	shl.b32 	%r11, %r6, 2;
	mov.u32 	%r12, temp;
	add.s32 	%r3, %r12, %r11;
	st.shared.u32 	[%r3+12], %r10;
	setp.gt.u32 	%p2, %r6, 2;
	@%p2 bra 	$L__BB0_2;
	max.s32 	%r13, %r1, 3;
	add.s32 	%r14, %r13, -3;
	add.s32 	%r15, %r5, %r1;
	setp.lt.s32 	%p3, %r15, %r4;
	selp.b32 	%r16, %r15, %r2, %p3;
	mul.wide.u32 	%rd6, %r14, 4;
	add.s64 	%rd7, %rd1, %rd6;
	ld.global.u32 	%r17, [%rd7];
	st.shared.u32 	[%r3], %r17;
	mul.wide.s32 	%rd8, %r16, 4;
	add.s64 	%rd9, %rd1, %rd8;
	ld.global.u32 	%r18, [%rd9];
	shl.b32 	%r19, %r5, 2;
	add.s32 	%r20, %r3, %r19;
	st.shared.u32 	[%r20+12], %r18;
$L__BB0_2:
	bar.sync 	0;
	setp.gt.s32 	%p4, %r1, %r4;
	@%p4 bra 	$L__BB0_4;
	ld.shared.u32 	%r21, [%r3];
	ld.shared.u32 	%r22, [%r3+4];
	ld.shared.u32 	%r23, [%r3+8];
	ld.shared.u32 	%r24, [%r3+12];
	ld.shared.u32 	%r25, [%r3+16];
	ld.shared.u32 	%r26, [%r3+20];
	ld.shared.u32 	%r27, [%r3+24];
	cvta.to.global.u64 	%rd10, %rd2;
	mul.wide.s32 	%rd11, %r1, 4;
	add.s64 	%rd12, %rd10, %rd11;
	add.s32 	%r28, %r22, %r21;
	add.s32 	%r29, %r23, %r28;
	add.s32 	%r30, %r24, %r29;
	add.s32 	%r31, %r25, %r30;
	add.s32 	%r32, %r26, %r31;
	add.s32 	%r33, %r27, %r32;
	st.global.u32 	[%rd12], %r33;
$L__BB0_4:
	ret;

}


// ===== COMPILED SASS (sm_100) =====

	.target	sm_100

	.elftype	@"ET_EXEC"


//--------------------- .note.nv.tkinfo           --------------------------
	.section	.note.nv.tkinfo,"",@"SHT_NOTE"
	.sectionflags	@"SHF_NOTE_NV_TKINFO"
	.tkinfo
        /*0018*/ 	.word	0x00000002
        /*0030*/ 	.string	""
        /*0030*/ 	.string	"ptxas"
        /*0030*/ 	.string	"Cuda compilation tools, release 13.0, V13.0.88"
        /*0030*/ 	.string	"Build cuda_13.0.r13.0/compiler.36424714_0"
        /*0030*/ 	.string	"-arch sm_100 -m 64 "



//--------------------- .note.nv.cuinfo           --------------------------
	.section	.note.nv.cuinfo,"",@"SHT_NOTE"
	.sectionflags	@"SHF_NOTE_NV_CUINFO"
        /*0018*/ 	.short	0x0002
        /*001a*/ 	.short	0x0064
        /*001c*/ 	.short	0x0082
	.zero		2


//--------------------- .nv.info                  --------------------------
	.section	.nv.info,"",@"SHT_CUDA_INFO"
	.align	4


	//----- nvinfo : EIATTR_REGCOUNT
	.align		4
        /*0000*/ 	.byte	0x04, 0x2f
        /*0002*/ 	.short	(.L_1 - .L_0)
	.align		4
.L_0:
        /*0004*/ 	.word	index@(_Z10stencil_1dPiS_ii)
        /*0008*/ 	.word	0x0000000e


	//----- nvinfo : EIATTR_FRAME_SIZE
	.align		4
.L_1:
        /*000c*/ 	.byte	0x04, 0x11
        /*000e*/ 	.short	(.L_3 - .L_2)
	.align		4
.L_2:
        /*0010*/ 	.word	index@(_Z10stencil_1dPiS_ii)
        /*0014*/ 	.word	0x00000000


	//----- nvinfo : EIATTR_MIN_STACK_SIZE
	.align		4
.L_3:
        /*0018*/ 	.byte	0x04, 0x12
        /*001a*/ 	.short	(.L_5 - .L_4)
	.align		4
.L_4:
        /*001c*/ 	.word	index@(_Z10stencil_1dPiS_ii)
        /*0020*/ 	.word	0x00000000
.L_5:


//--------------------- .nv.compat                --------------------------
	.section	.nv.compat,"",@"SHT_CUDA_COMPAT_INFO"
	.align	4
        /*0000*/ 	.byte	0x02, 0x09, 0x00, 0x00, 0x02, 0x02, 0x01, 0x00, 0x02, 0x05, 0x05, 0x00, 0x03, 0x07, 0x01, 0x01
        /*0010*/ 	.byte	0x02, 0x03, 0x00, 0x00, 0x02, 0x06, 0x01, 0x00, 0x04, 0x0b, 0x08, 0x00, 0x09, 0x00, 0x00, 0x00
        /*0020*/ 	.byte	0x00, 0x00, 0x00, 0x00


//--------------------- .nv.info._Z10stencil_1dPiS_ii --------------------------
	.section	.nv.info._Z10stencil_1dPiS_ii,"",@"SHT_CUDA_INFO"
	.sectionflags	@""
	.align	4


	//----- nvinfo : EIATTR_CUDA_API_VERSION
	.align		4
        /*0000*/ 	.byte	0x04, 0x37
        /*0002*/ 	.short	(.L_7 - .L_6)
.L_6:
        /*0004*/ 	.word	0x00000082


	//----- nvinfo : EIATTR_KPARAM_INFO
	.align		4
.L_7:
        /*0008*/ 	.byte	0x04, 0x17
        /*000a*/ 	.short	(.L_9 - .L_8)
.L_8:
        /*000c*/ 	.word	0x00000000
        /*0010*/ 	.short	0x0003
        /*0012*/ 	.short	0x0014
        /*0014*/ 	.byte	0x00, 0xf0, 0x11, 0x00


	//----- nvinfo : EIATTR_KPARAM_INFO
	.align		4
.L_9:
        /*0018*/ 	.byte	0x04, 0x17
        /*001a*/ 	.short	(.L_11 - .L_10)
.L_10:
        /*001c*/ 	.word	0x00000000
        /*0020*/ 	.short	0x0002
        /*0022*/ 	.short	0x0010
        /*0024*/ 	.byte	0x00, 0xf0, 0x11, 0x00


	//----- nvinfo : EIATTR_KPARAM_INFO
	.align		4
.L_11:
        /*0028*/ 	.byte	0x04, 0x17
        /*002a*/ 	.short	(.L_13 - .L_12)
.L_12:
        /*002c*/ 	.word	0x00000000
        /*0030*/ 	.short	0x0001
        /*0032*/ 	.short	0x0008
        /*0034*/ 	.byte	0x00, 0xf5, 0x21, 0x00


	//----- nvinfo : EIATTR_KPARAM_INFO
	.align		4
.L_13:
        /*0038*/ 	.byte	0x04, 0x17
        /*003a*/ 	.short	(.L_15 - .L_14)
.L_14:
        /*003c*/ 	.word	0x00000000
        /*0040*/ 	.short	0x0000
        /*0042*/ 	.short	0x0000
        /*0044*/ 	.byte	0x00, 0xf5, 0x21, 0x00


	//----- nvinfo : EIATTR_SPARSE_MMA_MASK
	.align		4
.L_15:
        /*0048*/ 	.byte	0x03, 0x50
        /*004a*/ 	.short	0x0000


	//----- nvinfo : EIATTR_MAXREG_COUNT
	.align		4
        /*004c*/ 	.byte	0x03, 0x1b
        /*004e*/ 	.short	0x00ff


	//----- nvinfo : EIATTR_NUM_BARRIERS
	.align		4
        /*0050*/ 	.byte	0x02, 0x4c
        /*0052*/ 	.byte	0x01
	.zero		1


	//----- nvinfo : EIATTR_MERCURY_ISA_VERSION
	.align		4
        /*0054*/ 	.byte	0x03, 0x5f
        /*0056*/ 	.short	0x0101


	//----- nvinfo : EIATTR_VRC_CTA_INIT_COUNT
	.align		4
        /*0058*/ 	.byte	0x02, 0x4a
	.zero		1
	.zero		1


	//----- nvinfo : EIATTR_EXIT_INSTR_OFFSETS
	.align		4
        /*005c*/ 	.byte	0x04, 0x1c
        /*005e*/ 	.short	(.L_17 - .L_16)


	//   ....[0]....
.L_16:
        /*0060*/ 	.word	0x00000220


	//   ....[1]....
        /*0064*/ 	.word	0x00000300


	//----- nvinfo : EIATTR_CBANK_PARAM_SIZE
	.align		4
.L_17:
        /*0068*/ 	.byte	0x03, 0x19
        /*006a*/ 	.short	0x0018


	//----- nvinfo : EIATTR_PARAM_CBANK
	.align		4
        /*006c*/ 	.byte	0x04, 0x0a
        /*006e*/ 	.short	(.L_19 - .L_18)
	.align		4
.L_18:
        /*0070*/ 	.word	index@(.nv.constant0._Z10stencil_1dPiS_ii)
        /*0074*/ 	.short	0x0380
        /*0076*/ 	.short	0x0018


	//----- nvinfo : EIATTR_SW_WAR
	.align		4
.L_19:
        /*0078*/ 	.byte	0x04, 0x36
        /*007a*/ 	.short	(.L_21 - .L_20)
.L_20:
        /*007c*/ 	.word	0x00000008
.L_21:


//--------------------- .nv.callgraph             --------------------------
	.section	.nv.callgraph,"",@"SHT_CUDA_CALLGRAPH"
	.align	4
	.sectionentsize	8
	.align		4
        /*0000*/ 	.word	0x00000000
	.align		4
        /*0004*/ 	.word	0xffffffff
	.align		4
        /*0008*/ 	.word	0x00000000
	.align		4
        /*000c*/ 	.word	0xfffffffe
	.align		4
        /*0010*/ 	.word	0x00000000
	.align		4
        /*0014*/ 	.word	0xfffffffd
	.align		4
        /*0018*/ 	.word	0x00000000
	.align		4
        /*001c*/ 	.word	0xfffffffc


//--------------------- .text._Z10stencil_1dPiS_ii --------------------------
	.section	.text._Z10stencil_1dPiS_ii,"ax",@progbits
	.align	128
        .global         _Z10stencil_1dPiS_ii
        .type           _Z10stencil_1dPiS_ii,@function
        .size           _Z10stencil_1dPiS_ii,(.L_x_1 - _Z10stencil_1dPiS_ii)
        .other          _Z10stencil_1dPiS_ii,@"STO_CUDA_ENTRY STV_DEFAULT"
_Z10stencil_1dPiS_ii:
.text._Z10stencil_1dPiS_ii:
[----:B------:R-:W-:Y:S01]  /*0000*/  LDC R1, c[0x0][0x37c] ;  /* 0x0000df00ff017b82 */ /* 0x000fe20000000800 */
[----:B------:R-:W0:Y:S07]  /*0010*/  S2R R8, SR_TID.X ;  /* 0x0000000000087919 */ /* 0x000e2e0000002100 */
[----:B------:R-:W1:Y:S01]  /*0020*/  S2UR UR4, SR_CTAID.X ;  /* 0x00000000000479c3 */ /* 0x000e620000002500 */
[----:B------:R-:W2:Y:S01]  /*0030*/  LDCU UR8, c[0x0][0x390] ;  /* 0x00007200ff0877ac */ /* 0x000ea20008000800 */
[----:B------:R-:W3:Y:S06]  /*0040*/  LDCU.64 UR6, c[0x0][0x358] ;  /* 0x00006b00ff0677ac */ /* 0x000eec0008000a00 */
[----:B------:R-:W1:Y:S08]  /*0050*/  LDC R3, c[0x0][0x360] ;  /* 0x0000d800ff037b82 */ /* 0x000e700000000800 */
[----:B------:R-:W4:Y:S01]  /*0060*/  LDC.64 R6, c[0x0][0x380] ;  /* 0x0000e000ff067b82 */ /* 0x000f220000000a00 */
[----:B0-----:R-:W-:Y:S01]  /*0070*/  ISETP.GT.U32.AND P0, PT, R8, 0x2, PT ;  /* 0x000000020800780c */ /* 0x001fe20003f04070 */
[----:B-1----:R-:W-:Y:S01]  /*0080*/  IMAD R0, R3, UR4, R8 ;  /* 0x0000000403007c24 */ /* 0x002fe2000f8e0208 */
[----:B--2---:R-:W-:-:S04]  /*0090*/  UIADD3 UR4, UPT, UPT, UR8, -0x1, URZ ;  /* 0xffffffff08047890 */ /* 0x004fc8000fffe0ff */
[----:B------:R-:W-:-:S04]  /*00a0*/  ISETP.GE.AND P1, PT, R0, UR8, PT ;  /* 0x0000000800007c0c */ /* 0x000fc8000bf26270 */
[----:B------:R-:W-:-:S03]  /*00b0*/  SEL R3, R0, UR4, !P1 ;  /* 0x0000000400037c07 */ /* 0x000fc6000c800000 */
[----:B------:R-:W0:Y:S01]  /*00c0*/  @!P0 LDC R11, c[0x0][0x394] ;  /* 0x0000e500ff0b8b82 */ /* 0x000e220000000800 */
[----:B------:R-:W-:-:S05]  /*00d0*/  @!P0 VIMNMX R2, PT, PT, R0, 0x3, !PT ;  /* 0x0000000300028848 */ /* 0x000fca0007fe0100 */
[----:B------:R-:W-:Y:S02]  /*00e0*/  @!P0 VIADD R5, R2, 0xfffffffd ;  /* 0xfffffffd02058836 */ /* 0x000fe40000000000 */
[----:B----4-:R-:W-:-:S06]  /*00f0*/  IMAD.WIDE R2, R3, 0x4, R6 ;  /* 0x0000000403027825 */ /* 0x010fcc00078e0206 */
[----:B---3--:R-:W2:Y:S01]  /*0100*/  LDG.E R2, desc[UR6][R2.64] ;  /* 0x0000000602027981 */ /* 0x008ea2000c1e1900 */
[----:B0-----:R-:W-:-:S05]  /*0110*/  @!P0 IMAD.IADD R4, R0, 0x1, R11 ;  /* 0x0000000100048824 */ /* 0x001fca00078e020b */
[----:B------:R-:W-:-:S04]  /*0120*/  @!P0 ISETP.GE.AND P2, PT, R4, UR8, PT ;  /* 0x0000000804008c0c */ /* 0x000fc8000bf46270 */
[----:B------:R-:W-:Y:S01]  /*0130*/  @!P0 SEL R9, R4, UR4, !P2 ;  /* 0x0000000404098c07 */ /* 0x000fe2000d000000 */
[----:B------:R-:W-:-:S04]  /*0140*/  @!P0 IMAD.WIDE.U32 R4, R5, 0x4, R6 ;  /* 0x0000000405048825 */ /* 0x000fc800078e0006 */
[----:B------:R-:W-:Y:S02]  /*0150*/  @!P0 IMAD.WIDE R6, R9, 0x4, R6 ;  /* 0x0000000409068825 */ /* 0x000fe400078e0206 */
[----:B------:R-:W3:Y:S04]  /*0160*/  @!P0 LDG.E R4, desc[UR6][R4.64] ;  /* 0x0000000604048981 */ /* 0x000ee8000c1e1900 */
[----:B------:R-:W4:Y:S01]  /*0170*/  @!P0 LDG.E R6, desc[UR6][R6.64] ;  /* 0x0000000606068981 */ /* 0x000f22000c1e1900 */
[----:B------:R-:W0:Y:S01]  /*0180*/  S2UR UR5, SR_CgaCtaId ;  /* 0x00000000000579c3 */ /* 0x000e220000008800 */
[----:B------:R-:W-:Y:S02]  /*0190*/  UMOV UR4, 0x400 ;  /* 0x0000040000047882 */ /* 0x000fe40000000000 */
[----:B0-----:R-:W-:-:S06]  /*01a0*/  ULEA UR4, UR5, UR4, 0x18 ;  /* 0x0000000405047291 */ /* 0x001fcc000f8ec0ff */
[----:B------:R-:W-:-:S05]  /*01b0*/  LEA R9, R8, UR4, 0x2 ;  /* 0x0000000408097c11 */ /* 0x000fca000f8e10ff */
[----:B------:R-:W-:Y:S01]  /*01c0*/  @!P0 IMAD R11, R11, 0x4, R9 ;  /* 0x000000040b0b8824 */ /* 0x000fe200078e0209 */
[----:B------:R-:W-:Y:S01]  /*01d0*/  ISETP.GT.AND P1, PT, R0, UR8, PT ;  /* 0x0000000800007c0c */ /* 0x000fe2000bf24270 */
[----:B--2---:R0:W-:Y:S04]  /*01e0*/  STS [R9+0xc], R2 ;  /* 0x00000c0209007388 */ /* 0x0041e80000000800 */
[----:B---3--:R0:W-:Y:S04]  /*01f0*/  @!P0 STS [R9], R4 ;  /* 0x0000000409008388 */ /* 0x0081e80000000800 */
[----:B----4-:R0:W-:Y:S01]  /*0200*/  @!P0 STS [R11+0xc], R6 ;  /* 0x00000c060b008388 */ /* 0x0101e20000000800 */
[----:B------:R-:W-:Y:S06]  /*0210*/  BAR.SYNC.DEFER_BLOCKING 0x0 ;  /* 0x0000000000007b1d */ /* 0x000fec0000010000 */
[----:B------:R-:W-:Y:S05]  /*0220*/  @P1 EXIT ;  /* 0x000000000000194d */ /* 0x000fea0003800000 */
[----:B0-----:R-:W-:Y:S01]  /*0230*/  LDS R4, [R9] ;  /* 0x0000000009047984 */ /* 0x001fe20000000800 */
[----:B------:R-:W0:Y:S03]  /*0240*/  LDC.64 R2, c[0x0][0x388] ;  /* 0x0000e200ff027b82 */ /* 0x000e260000000a00 */
[----:B------:R-:W-:Y:S04]  /*0250*/  LDS R5, [R9+0x4] ;  /* 0x0000040009057984 */ /* 0x000fe80000000800 */
[----:B------:R-:W1:Y:S04]  /*0260*/  LDS R6, [R9+0x8] ;  /* 0x0000080009067984 */ /* 0x000e680000000800 */
[----:B------:R-:W-:Y:S04]  /*0270*/  LDS R7, [R9+0xc] ;  /* 0x00000c0009077984 */ /* 0x000fe80000000800 */
[----:B------:R-:W2:Y:S04]  /*0280*/  LDS R8, [R9+0x10] ;  /* 0x0000100009087984 */ /* 0x000ea80000000800 */
[----:B------:R-:W-:Y:S04]  /*0290*/  LDS R10, [R9+0x14] ;  /* 0x00001400090a7984 */ /* 0x000fe80000000800 */
[----:B------:R-:W3:Y:S01]  /*02a0*/  LDS R11, [R9+0x18] ;  /* 0x00001800090b7984 */ /* 0x000ee20000000800 */
[----:B0-----:R-:W-:Y:S01]  /*02b0*/  IMAD.WIDE R2, R0, 0x4, R2 ;  /* 0x0000000400027825 */ /* 0x001fe200078e0202 */
[----:B-1----:R-:W-:-:S04]  /*02c0*/  IADD3 R4, PT, PT, R6, R5, R4 ;  /* 0x0000000506047210 */ /* 0x002fc80007ffe004 */
[----:B--2---:R-:W-:-:S04]  /*02d0*/  IADD3 R4, PT, PT, R8, R7, R4 ;  /* 0x0000000708047210 */ /* 0x004fc80007ffe004 */
[----:B---3--:R-:W-:-:S05]  /*02e0*/  IADD3 R11, PT, PT, R11, R10, R4 ;  /* 0x0000000a0b0b7210 */ /* 0x008fca0007ffe004 */
[----:B------:R-:W-:Y:S01]  /*02f0*/  STG.E desc[UR6][R2.64], R11 ;  /* 0x0000000b02007986 */ /* 0x000fe2000c101906 */
[----:B------:R-:W-:Y:S05]  /*0300*/  EXIT ;  /* 0x000000000000794d */ /* 0x000fea0003800000 */
.L_x_0:
[----:B------:R-:W-:-:S00]  /*0310*/  BRA `(.L_x_0) ;  /* 0xfffffffc00fc7947 */ /* 0x000fc0000383ffff */
[----:B------:R-:W-:-:S00]  /*0320*/  NOP ;  /* 0x0000000000007918 */ /* 0x000fc00000000000 */
        /* <DEDUP_REMOVED lines=13> */
.L_x_1:


//--------------------- .nv.shared._Z10stencil_1dPiS_ii --------------------------
	.section	.nv.shared._Z10stencil_1dPiS_ii,"aw",@nobits
	.sectionflags	@""
	.align	16
	.zero		1024


//--------------------- .nv.shared.reserved.0     --------------------------
	.section	.nv.shared.reserved.0,"aw",@nobits
	.weak		__nv_reservedSMEM_offset_0_alias
	.size		__nv_reservedSMEM_offset_0_alias, 0, 64
	.other		__nv_reservedSMEM_offset_0_alias,@"STO_CUDA_RESERVED_SHARED STV_DEFAULT"
__nv_reservedSMEM_offset_0_alias:
	.zero		0
	.zero		64


//--------------------- .nv.constant0._Z10stencil_1dPiS_ii --------------------------
	.section	.nv.constant0._Z10stencil_1dPiS_ii,"a",@progbits
	.sectionflags	@""
	.align	4
.nv.constant0._Z10stencil_1dPiS_ii:
	.zero		920


//--------------------- SYMBOLS --------------------------

	.type		.nv.reservedSmem.offset0,@object
	.size		.nv.reservedSmem.offset0,0x4
	.type		.nv.reservedSmem.cap,@object
	.size		.nv.reservedSmem.cap,0x4
